//
// Generated by NVIDIA NVVM Compiler
//
// Compiler Build ID: CL-36424714
// Cuda compilation tools, release 13.0, V13.0.88
// Based on NVVM 20.0.0
//

.version 9.0
.target sm_100
.address_size 64

	// .globl	_Z11gpu_productPiS_S_

.visible .entry _Z11gpu_productPiS_S_(
	.param .u64 .ptr .align 1 _Z11gpu_productPiS_S__param_0,
	.param .u64 .ptr .align 1 _Z11gpu_productPiS_S__param_1,
	.param .u64 .ptr .align 1 _Z11gpu_productPiS_S__param_2
)
{
	.reg .b32 	%r<12>;
	.reg .b64 	%rd<12>;

	ld.param.u64 	%rd1, [_Z11gpu_productPiS_S__param_0];
	ld.param.u64 	%rd2, [_Z11gpu_productPiS_S__param_1];
	ld.param.u64 	%rd3, [_Z11gpu_productPiS_S__param_2];
	cvta.to.global.u64 	%rd4, %rd2;
	mov.u32 	%r1, %tid.y;
	mul.wide.u32 	%rd5, %r1, 4;
	add.s64 	%rd6, %rd4, %rd5;
	mov.u32 	%r2, %tid.x;
	shl.b32 	%r3, %r2, 1;
	cvta.to.global.u64 	%rd7, %rd1;
	cvta.to.global.u64 	%rd8, %rd3;
	mul.wide.u32 	%rd9, %r3, 4;
	add.s64 	%rd10, %rd7, %rd9;
	ld.global.u32 	%r4, [%rd10];
	ld.global.u32 	%r5, [%rd6+16];
	add.s64 	%rd11, %rd8, %rd5;
	ld.global.u32 	%r6, [%rd11];
	mad.lo.s32 	%r7, %r5, %r4, %r6;
	st.global.u32 	[%rd11], %r7;
	ld.global.u32 	%r8, [%rd10+4];
	ld.global.u32 	%r9, [%rd6+16];
	ld.global.u32 	%r10, [%rd11+16];
	mad.lo.s32 	%r11, %r9, %r8, %r10;
	st.global.u32 	[%rd11+16], %r11;
	ret;

}


// ===== COMPILED SASS (sm_100) =====

	.target	sm_100

	.elftype	@"ET_EXEC"


//--------------------- .note.nv.tkinfo           --------------------------
	.section	.note.nv.tkinfo,"",@"SHT_NOTE"
	.sectionflags	@"SHF_NOTE_NV_TKINFO"
	.tkinfo
        /*0018*/ 	.word	0x00000002
        /*0030*/ 	.string	""
        /*0030*/ 	.string	"ptxas"
        /*0030*/ 	.string	"Cuda compilation tools, release 13.0, V13.0.88"
        /*0030*/ 	.string	"Build cuda_13.0.r13.0/compiler.36424714_0"
        /*0030*/ 	.string	"-arch sm_100 -m 64 "



//--------------------- .note.nv.cuinfo           --------------------------
	.section	.note.nv.cuinfo,"",@"SHT_NOTE"
	.sectionflags	@"SHF_NOTE_NV_CUINFO"
        /*0018*/ 	.short	0x0002
        /*001a*/ 	.short	0x0064
        /*001c*/ 	.short	0x0082
	.zero		2


//--------------------- .nv.info                  --------------------------
	.section	.nv.info,"",@"SHT_CUDA_INFO"
	.align	4


	//----- nvinfo : EIATTR_REGCOUNT
	.align		4
        /*0000*/ 	.byte	0x04, 0x2f
        /*0002*/ 	.short	(.L_1 - .L_0)
	.align		4
.L_0:
        /*0004*/ 	.word	index@(_Z11gpu_productPiS_S_)
        /*0008*/ 	.word	0x0000000e


	//----- nvinfo : EIATTR_FRAME_SIZE
	.align		4
.L_1:
        /*000c*/ 	.byte	0x04, 0x11
        /*000e*/ 	.short	(.L_3 - .L_2)
	.align		4
.L_2:
        /*0010*/ 	.word	index@(_Z11gpu_productPiS_S_)
        /*0014*/ 	.word	0x00000000


	//----- nvinfo : EIATTR_MIN_STACK_SIZE
	.align		4
.L_3:
        /*0018*/ 	.byte	0x04, 0x12
        /*001a*/ 	.short	(.L_5 - .L_4)
	.align		4
.L_4:
        /*001c*/ 	.word	index@(_Z11gpu_productPiS_S_)
        /*0020*/ 	.word	0x00000000
.L_5:


//--------------------- .nv.compat                --------------------------
	.section	.nv.compat,"",@"SHT_CUDA_COMPAT_INFO"
	.align	4
        /*0000*/ 	.byte	0x02, 0x09, 0x00, 0x00, 0x02, 0x02, 0x01, 0x00, 0x02, 0x05, 0x05, 0x00, 0x03, 0x07, 0x01, 0x01
        /*0010*/ 	.byte	0x02, 0x03, 0x00, 0x00, 0x02, 0x06, 0x01, 0x00, 0x04, 0x0b, 0x08, 0x00, 0x09, 0x00, 0x00, 0x00
        /*0020*/ 	.byte	0x00, 0x00, 0x00, 0x00


//--------------------- .nv.info._Z11gpu_productPiS_S_ --------------------------
	.section	.nv.info._Z11gpu_productPiS_S_,"",@"SHT_CUDA_INFO"
	.sectionflags	@""
	.align	4


	//----- nvinfo : EIATTR_CUDA_API_VERSION
	.align		4
        /*0000*/ 	.byte	0x04, 0x37
        /*0002*/ 	.short	(.L_7 - .L_6)
.L_6:
        /*0004*/ 	.word	0x00000082


	//----- nvinfo : EIATTR_KPARAM_INFO
	.align		4
.L_7:
        /*0008*/ 	.byte	0x04, 0x17
        /*000a*/ 	.short	(.L_9 - .L_8)
.L_8:
        /*000c*/ 	.word	0x00000000
        /*0010*/ 	.short	0x0002
        /*0012*/ 	.short	0x0010
        /*0014*/ 	.byte	0x00, 0xf5, 0x21, 0x00


	//----- nvinfo : EIATTR_KPARAM_INFO
	.align		4
.L_9:
        /*0018*/ 	.byte	0x04, 0x17
        /*001a*/ 	.short	(.L_11 - .L_10)
.L_10:
        /*001c*/ 	.word	0x00000000
        /*0020*/ 	.short	0x0001
        /*0022*/ 	.short	0x0008
        /*0024*/ 	.byte	0x00, 0xf5, 0x21, 0x00


	//----- nvinfo : EIATTR_KPARAM_INFO
	.align		4
.L_11:
        /*0028*/ 	.byte	0x04, 0x17
        /*002a*/ 	.short	(.L_13 - .L_12)
.L_12:
        /*002c*/ 	.word	0x00000000
        /*0030*/ 	.short	0x0000
        /*0032*/ 	.short	0x0000
        /*0034*/ 	.byte	0x00, 0xf5, 0x21, 0x00


	//----- nvinfo : EIATTR_SPARSE_MMA_MASK
	.align		4
.L_13:
        /*0038*/ 	.byte	0x03, 0x50
        /*003a*/ 	.short	0x0000


	//----- nvinfo : EIATTR_MAXREG_COUNT
	.align		4
        /*003c*/ 	.byte	0x03, 0x1b
        /*003e*/ 	.short	0x00ff


	//----- nvinfo : EIATTR_MERCURY_ISA_VERSION
	.align		4
        /*0040*/ 	.byte	0x03, 0x5f
        /*0042*/ 	.short	0x0101


	//----- nvinfo : EIATTR_VRC_CTA_INIT_COUNT
	.align		4
        /*0044*/ 	.byte	0x02, 0x4a
	.zero		1
	.zero		1


	//----- nvinfo : EIATTR_EXIT_INSTR_OFFSETS
	.align		4
        /*0048*/ 	.byte	0x04, 0x1c
        /*004a*/ 	.short	(.L_15 - .L_14)


	//   ....[0]....
.L_14:
        /*004c*/ 	.word	0x00000150


	//----- nvinfo : EIATTR_CBANK_PARAM_SIZE
	.align		4
.L_15:
        /*0050*/ 	.byte	0x03, 0x19
        /*0052*/ 	.short	0x0018


	//----- nvinfo : EIATTR_PARAM_CBANK
	.align		4
        /*0054*/ 	.byte	0x04, 0x0a
        /*0056*/ 	.short	(.L_17 - .L_16)
	.align		4
.L_16:
        /*0058*/ 	.word	index@(.nv.constant0._Z11gpu_productPiS_S_)
        /*005c*/ 	.short	0x0380
        /*005e*/ 	.short	0x0018


	//----- nvinfo : EIATTR_SW_WAR
	.align		4
.L_17:
        /*0060*/ 	.byte	0x04, 0x36
        /*0062*/ 	.short	(.L_19 - .L_18)
.L_18:
        /*0064*/ 	.word	0x00000008
.L_19:


//--------------------- .nv.callgraph             --------------------------
	.section	.nv.callgraph,"",@"SHT_CUDA_CALLGRAPH"
	.align	4
	.sectionentsize	8
	.align		4
        /*0000*/ 	.word	0x00000000
	.align		4
        /*0004*/ 	.word	0xffffffff
	.align		4
        /*0008*/ 	.word	0x00000000
	.align		4
        /*000c*/ 	.word	0xfffffffe
	.align		4
        /*0010*/ 	.word	0x00000000
	.align		4
        /*0014*/ 	.word	0xfffffffd
	.align		4
        /*0018*/ 	.word	0x00000000
	.align		4
        /*001c*/ 	.word	0xfffffffc


//--------------------- .text._Z11gpu_productPiS_S_ --------------------------
	.section	.text._Z11gpu_productPiS_S_,"ax",@progbits
	.align	128
        .global         _Z11gpu_productPiS_S_
        .type           _Z11gpu_productPiS_S_,@function
        .size           _Z11gpu_productPiS_S_,(.L_x_1 - _Z11gpu_productPiS_S_)
        .other          _Z11gpu_productPiS_S_,@"STO_CUDA_ENTRY STV_DEFAULT"
_Z11gpu_productPiS_S_:
.text._Z11gpu_productPiS_S_:
[----:B------:R-:W-:Y:S01]  /*0000*/  LDC R1, c[0x0][0x37c] ;  /* 0x0000df00ff017b82 */ /* 0x000fe20000000800 */
[----:B------:R-:W0:Y:S07]  /*0010*/  S2R R9, SR_TID.X ;  /* 0x0000000000097919 */ /* 0x000e2e0000002100 */
[----:B------:R-:W1:Y:S01]  /*0020*/  LDC.64 R2, c[0x0][0x388] ;  /* 0x0000e200ff027b82 */ /* 0x000e620000000a00 */
[----:B------:R-:W2:Y:S01]  /*0030*/  LDCU.64 UR4, c[0x0][0x358] ;  /* 0x00006b00ff0477ac */ /* 0x000ea20008000a00 */
[----:B------:R-:W1:Y:S06]  /*0040*/  S2R R11, SR_TID.Y ;  /* 0x00000000000b7919 */ /* 0x000e6c0000002200 */
[----:B------:R-:W3:Y:S08]  /*0050*/  LDC.64 R6, c[0x0][0x390] ;  /* 0x0000e400ff067b82 */ /* 0x000ef00000000a00 */
[----:B------:R-:W4:Y:S01]  /*0060*/  LDC.64 R4, c[0x0][0x380] ;  /* 0x0000e000ff047b82 */ /* 0x000f220000000a00 */
[----:B0-----:R-:W-:Y:S01]  /*0070*/  SHF.L.U32 R9, R9, 0x1, RZ ;  /* 0x0000000109097819 */ /* 0x001fe200000006ff */
[----:B-1----:R-:W-:-:S04]  /*0080*/  IMAD.WIDE.U32 R2, R11, 0x4, R2 ;  /* 0x000000040b027825 */ /* 0x002fc800078e0002 */
[----:B---3--:R-:W-:-:S04]  /*0090*/  IMAD.WIDE.U32 R6, R11, 0x4, R6 ;  /* 0x000000040b067825 */ /* 0x008fc800078e0006 */
[----:B----4-:R-:W-:Y:S01]  /*00a0*/  IMAD.WIDE.U32 R4, R9, 0x4, R4 ;  /* 0x0000000409047825 */ /* 0x010fe200078e0004 */
[----:B--2---:R-:W2:Y:S04]  /*00b0*/  LDG.E R8, desc[UR4][R6.64] ;  /* 0x0000000406087981 */ /* 0x004ea8000c1e1900 */
[----:B------:R-:W2:Y:S04]  /*00c0*/  LDG.E R9, desc[UR4][R2.64+0x10] ;  /* 0x0000100402097981 */ /* 0x000ea8000c1e1900 */
[----:B------:R-:W2:Y:S02]  /*00d0*/  LDG.E R0, desc[UR4][R4.64] ;  /* 0x0000000404007981 */ /* 0x000ea4000c1e1900 */
[----:B--2---:R-:W-:-:S02]  /*00e0*/  IMAD R9, R0, R9, R8 ;  /* 0x0000000900097224 */ /* 0x004fc400078e0208 */
[----:B------:R-:W2:Y:S04]  /*00f0*/  LDG.E R8, desc[UR4][R6.64+0x10] ;  /* 0x0000100406087981 */ /* 0x000ea8000c1e1900 */
[----:B------:R-:W-:Y:S04]  /*0100*/  STG.E desc[UR4][R6.64], R9 ;  /* 0x0000000906007986 */ /* 0x000fe8000c101904 */
[----:B------:R-:W2:Y:S04]  /*0110*/  LDG.E R0, desc[UR4][R4.64+0x4] ;  /* 0x0000040404007981 */ /* 0x000ea8000c1e1900 */
[----:B------:R-:W2:Y:S02]  /*0120*/  LDG.E R11, desc[UR4][R2.64+0x10] ;  /* 0x00001004020b7981 */ /* 0x000ea4000c1e1900 */
[----:B--2---:R-:W-:-:S05]  /*0130*/  IMAD R11, R0, R11, R8 ;  /* 0x0000000b000b7224 */ /* 0x004fca00078e0208 */
[----:B------:R-:W-:Y:S01]  /*0140*/  STG.E desc[UR4][R6.64+0x10], R11 ;  /* 0x0000100b06007986 */ /* 0x000fe2000c101904 */
[----:B------:R-:W-:Y:S05]  /*0150*/  EXIT ;  /* 0x000000000000794d */ /* 0x000fea0003800000 */
.L_x_0:
[----:B------:R-:W-:-:S00]  /*0160*/  BRA `(.L_x_0) ;  /* 0xfffffffc00fc7947 */ /* 0x000fc0000383ffff */
[----:B------:R-:W-:-:S00]  /*0170*/  NOP ;  /* 0x0000000000007918 */ /* 0x000fc00000000000 */
        /* <DEDUP_REMOVED lines=8> */
.L_x_1:


//--------------------- .nv.shared.reserved.0     --------------------------
	.section	.nv.shared.reserved.0,"aw",@nobits
	.weak		__nv_reservedSMEM_offset_0_alias
	.size		__nv_reservedSMEM_offset_0_alias, 0, 64
	.other		__nv_reservedSMEM_offset_0_alias,@"STO_CUDA_RESERVED_SHARED STV_DEFAULT"
__nv_reservedSMEM_offset_0_alias:
	.zero		0
	.zero		64


//--------------------- .nv.constant0._Z11gpu_productPiS_S_ --------------------------
	.section	.nv.constant0._Z11gpu_productPiS_S_,"a",@progbits
	.sectionflags	@""
	.align	4
.nv.constant0._Z11gpu_productPiS_S_:
	.zero		920


//--------------------- SYMBOLS --------------------------

	.type		.nv.reservedSmem.offset0,@object
	.size		.nv.reservedSmem.offset0,0x4
